//
// Generated by NVIDIA NVVM Compiler
//
// Compiler Build ID: CL-36424714
// Cuda compilation tools, release 13.0, V13.0.88
// Based on NVVM 20.0.0
//

.version 9.0
.target sm_100
.address_size 64

	// .globl	_Z19oddEvenKernelGlobalPii

.visible .entry _Z19oddEvenKernelGlobalPii(
	.param .u64 .ptr .align 1 _Z19oddEvenKernelGlobalPii_param_0,
	.param .u32 _Z19oddEvenKernelGlobalPii_param_1
)
{
	.reg .pred 	%p<16>;
	.reg .b32 	%r<35>;
	.reg .b64 	%rd<7>;

	ld.param.u64 	%rd4, [_Z19oddEvenKernelGlobalPii_param_0];
	ld.param.u32 	%r26, [_Z19oddEvenKernelGlobalPii_param_1];
	cvta.to.global.u64 	%rd1, %rd4;
	setp.lt.s32 	%p1, %r26, 1;
	@%p1 bra 	$L__BB0_22;
	mov.u32 	%r28, %tid.x;
	shl.b32 	%r1, %r28, 1;
	and.b32  	%r2, %r26, 3;
	setp.lt.u32 	%p2, %r26, 4;
	mov.b32 	%r34, 0;
	@%p2 bra 	$L__BB0_16;
	and.b32  	%r34, %r26, 2147483644;
	add.s32 	%r4, %r1, 1;
	mul.wide.u32 	%rd5, %r1, 4;
	add.s64 	%rd2, %rd1, %rd5;
	add.s32 	%r5, %r1, 2;
	neg.s32 	%r31, %r34;
$L__BB0_3:
	setp.ge.u32 	%p3, %r4, %r26;
	@%p3 bra 	$L__BB0_6;
	ld.global.u32 	%r8, [%rd2];
	ld.global.u32 	%r9, [%rd2+4];
	setp.le.s32 	%p4, %r8, %r9;
	@%p4 bra 	$L__BB0_6;
	st.global.u32 	[%rd2], %r9;
	st.global.u32 	[%rd2+4], %r8;
$L__BB0_6:
	setp.ge.u32 	%p5, %r5, %r26;
	bar.sync 	0;
	@%p5 bra 	$L__BB0_9;
	ld.global.u32 	%r10, [%rd2+4];
	ld.global.u32 	%r11, [%rd2+8];
	setp.le.s32 	%p6, %r10, %r11;
	@%p6 bra 	$L__BB0_9;
	st.global.u32 	[%rd2+4], %r11;
	st.global.u32 	[%rd2+8], %r10;
$L__BB0_9:
	setp.ge.u32 	%p7, %r4, %r26;
	bar.sync 	0;
	@%p7 bra 	$L__BB0_12;
	ld.global.u32 	%r12, [%rd2];
	ld.global.u32 	%r13, [%rd2+4];
	setp.le.s32 	%p8, %r12, %r13;
	@%p8 bra 	$L__BB0_12;
	st.global.u32 	[%rd2], %r13;
	st.global.u32 	[%rd2+4], %r12;
$L__BB0_12:
	setp.ge.u32 	%p9, %r5, %r26;
	bar.sync 	0;
	@%p9 bra 	$L__BB0_15;
	ld.global.u32 	%r14, [%rd2+4];
	ld.global.u32 	%r15, [%rd2+8];
	setp.le.s32 	%p10, %r14, %r15;
	@%p10 bra 	$L__BB0_15;
	st.global.u32 	[%rd2+4], %r15;
	st.global.u32 	[%rd2+8], %r14;
$L__BB0_15:
	bar.sync 	0;
	add.s32 	%r31, %r31, 4;
	setp.ne.s32 	%p11, %r31, 0;
	@%p11 bra 	$L__BB0_3;
$L__BB0_16:
	setp.eq.s32 	%p12, %r2, 0;
	@%p12 bra 	$L__BB0_22;
	neg.s32 	%r33, %r2;
$L__BB0_18:
	.pragma "nounroll";
	and.b32  	%r29, %r34, 1;
	add.s32 	%r21, %r29, %r1;
	add.s32 	%r30, %r21, 1;
	setp.ge.s32 	%p13, %r30, %r26;
	@%p13 bra 	$L__BB0_21;
	mul.wide.u32 	%rd6, %r21, 4;
	add.s64 	%rd3, %rd1, %rd6;
	ld.global.u32 	%r22, [%rd3];
	ld.global.u32 	%r23, [%rd3+4];
	setp.le.s32 	%p14, %r22, %r23;
	@%p14 bra 	$L__BB0_21;
	st.global.u32 	[%rd3], %r23;
	st.global.u32 	[%rd3+4], %r22;
$L__BB0_21:
	bar.sync 	0;
	add.s32 	%r34, %r34, 1;
	add.s32 	%r33, %r33, 1;
	setp.ne.s32 	%p15, %r33, 0;
	@%p15 bra 	$L__BB0_18;
$L__BB0_22:
	ret;

}


// ===== COMPILED SASS (sm_100) =====

	.target	sm_100

	.elftype	@"ET_EXEC"


//--------------------- .note.nv.tkinfo           --------------------------
	.section	.note.nv.tkinfo,"",@"SHT_NOTE"
	.sectionflags	@"SHF_NOTE_NV_TKINFO"
	.tkinfo
        /*0018*/ 	.word	0x00000002
        /*0030*/ 	.string	""
        /*0030*/ 	.string	"ptxas"
        /*0030*/ 	.string	"Cuda compilation tools, release 13.0, V13.0.88"
        /*0030*/ 	.string	"Build cuda_13.0.r13.0/compiler.36424714_0"
        /*0030*/ 	.string	"-arch sm_100 -m 64 "



//--------------------- .note.nv.cuinfo           --------------------------
	.section	.note.nv.cuinfo,"",@"SHT_NOTE"
	.sectionflags	@"SHF_NOTE_NV_CUINFO"
        /*0018*/ 	.short	0x0002
        /*001a*/ 	.short	0x0064
        /*001c*/ 	.short	0x0082
	.zero		2


//--------------------- .nv.info                  --------------------------
	.section	.nv.info,"",@"SHT_CUDA_INFO"
	.align	4


	//----- nvinfo : EIATTR_REGCOUNT
	.align		4
        /*0000*/ 	.byte	0x04, 0x2f
        /*0002*/ 	.short	(.L_1 - .L_0)
	.align		4
.L_0:
        /*0004*/ 	.word	index@(_Z19oddEvenKernelGlobalPii)
        /*0008*/ 	.word	0x0000000d


	//----- nvinfo : EIATTR_FRAME_SIZE
	.align		4
.L_1:
        /*000c*/ 	.byte	0x04, 0x11
        /*000e*/ 	.short	(.L_3 - .L_2)
	.align		4
.L_2:
        /*0010*/ 	.word	index@(_Z19oddEvenKernelGlobalPii)
        /*0014*/ 	.word	0x00000000


	//----- nvinfo : EIATTR_MIN_STACK_SIZE
	.align		4
.L_3:
        /*0018*/ 	.byte	0x04, 0x12
        /*001a*/ 	.short	(.L_5 - .L_4)
	.align		4
.L_4:
        /*001c*/ 	.word	index@(_Z19oddEvenKernelGlobalPii)
        /*0020*/ 	.word	0x00000000
.L_5:


//--------------------- .nv.compat                --------------------------
	.section	.nv.compat,"",@"SHT_CUDA_COMPAT_INFO"
	.align	4
        /*0000*/ 	.byte	0x02, 0x09, 0x00, 0x00, 0x02, 0x02, 0x01, 0x00, 0x02, 0x05, 0x05, 0x00, 0x03, 0x07, 0x01, 0x01
        /*0010*/ 	.byte	0x02, 0x03, 0x00, 0x00, 0x02, 0x06, 0x01, 0x00, 0x04, 0x0b, 0x08, 0x00, 0x09, 0x00, 0x00, 0x00
        /*0020*/ 	.byte	0x00, 0x00, 0x00, 0x00


//--------------------- .nv.info._Z19oddEvenKernelGlobalPii --------------------------
	.section	.nv.info._Z19oddEvenKernelGlobalPii,"",@"SHT_CUDA_INFO"
	.sectionflags	@""
	.align	4


	//----- nvinfo : EIATTR_CUDA_API_VERSION
	.align		4
        /*0000*/ 	.byte	0x04, 0x37
        /*0002*/ 	.short	(.L_7 - .L_6)
.L_6:
        /*0004*/ 	.word	0x00000082


	//----- nvinfo : EIATTR_KPARAM_INFO
	.align		4
.L_7:
        /*0008*/ 	.byte	0x04, 0x17
        /*000a*/ 	.short	(.L_9 - .L_8)
.L_8:
        /*000c*/ 	.word	0x00000000
        /*0010*/ 	.short	0x0001
        /*0012*/ 	.short	0x0008
        /*0014*/ 	.byte	0x00, 0xf0, 0x11, 0x00


	//----- nvinfo : EIATTR_KPARAM_INFO
	.align		4
.L_9:
        /*0018*/ 	.byte	0x04, 0x17
        /*001a*/ 	.short	(.L_11 - .L_10)
.L_10:
        /*001c*/ 	.word	0x00000000
        /*0020*/ 	.short	0x0000
        /*0022*/ 	.short	0x0000
        /*0024*/ 	.byte	0x00, 0xf5, 0x21, 0x00


	//----- nvinfo : EIATTR_SPARSE_MMA_MASK
	.align		4
.L_11:
        /*0028*/ 	.byte	0x03, 0x50
        /*002a*/ 	.short	0x0000


	//----- nvinfo : EIATTR_MAXREG_COUNT
	.align		4
        /*002c*/ 	.byte	0x03, 0x1b
        /*002e*/ 	.short	0x00ff


	//----- nvinfo : EIATTR_NUM_BARRIERS
	.align		4
        /*0030*/ 	.byte	0x02, 0x4c
        /*0032*/ 	.byte	0x01
	.zero		1


	//----- nvinfo : EIATTR_MERCURY_ISA_VERSION
	.align		4
        /*0034*/ 	.byte	0x03, 0x5f
        /*0036*/ 	.short	0x0101


	//----- nvinfo : EIATTR_VRC_CTA_INIT_COUNT
	.align		4
        /*0038*/ 	.byte	0x02, 0x4a
	.zero		1
	.zero		1


	//----- nvinfo : EIATTR_EXIT_INSTR_OFFSETS
	.align		4
        /*003c*/ 	.byte	0x04, 0x1c
        /*003e*/ 	.short	(.L_13 - .L_12)


	//   ....[0]....
.L_12:
        /*0040*/ 	.word	0x00000030


	//   ....[1]....
        /*0044*/ 	.word	0x000003d0


	//   ....[2]....
        /*0048*/ 	.word	0x00000530


	//----- nvinfo : EIATTR_CRS_STACK_SIZE
	.align		4
.L_13:
        /*004c*/ 	.byte	0x04, 0x1e
        /*004e*/ 	.short	(.L_15 - .L_14)
.L_14:
        /*0050*/ 	.word	0x00000000


	//----- nvinfo : EIATTR_CBANK_PARAM_SIZE
	.align		4
.L_15:
        /*0054*/ 	.byte	0x03, 0x19
        /*0056*/ 	.short	0x000c


	//----- nvinfo : EIATTR_PARAM_CBANK
	.align		4
        /*0058*/ 	.byte	0x04, 0x0a
        /*005a*/ 	.short	(.L_17 - .L_16)
	.align		4
.L_16:
        /*005c*/ 	.word	index@(.nv.constant0._Z19oddEvenKernelGlobalPii)
        /*0060*/ 	.short	0x0380
        /*0062*/ 	.short	0x000c


	//----- nvinfo : EIATTR_SW_WAR
	.align		4
.L_17:
        /*0064*/ 	.byte	0x04, 0x36
        /*0066*/ 	.short	(.L_19 - .L_18)
.L_18:
        /*0068*/ 	.word	0x00000008
.L_19:


//--------------------- .nv.callgraph             --------------------------
	.section	.nv.callgraph,"",@"SHT_CUDA_CALLGRAPH"
	.align	4
	.sectionentsize	8
	.align		4
        /*0000*/ 	.word	0x00000000
	.align		4
        /*0004*/ 	.word	0xffffffff
	.align		4
        /*0008*/ 	.word	0x00000000
	.align		4
        /*000c*/ 	.word	0xfffffffe
	.align		4
        /*0010*/ 	.word	0x00000000
	.align		4
        /*0014*/ 	.word	0xfffffffd
	.align		4
        /*0018*/ 	.word	0x00000000
	.align		4
        /*001c*/ 	.word	0xfffffffc


//--------------------- .text._Z19oddEvenKernelGlobalPii --------------------------
	.section	.text._Z19oddEvenKernelGlobalPii,"ax",@progbits
	.align	128
        .global         _Z19oddEvenKernelGlobalPii
        .type           _Z19oddEvenKernelGlobalPii,@function
        .size           _Z19oddEvenKernelGlobalPii,(.L_x_14 - _Z19oddEvenKernelGlobalPii)
        .other          _Z19oddEvenKernelGlobalPii,@"STO_CUDA_ENTRY STV_DEFAULT"
_Z19oddEvenKernelGlobalPii:
.text._Z19oddEvenKernelGlobalPii:
[----:B------:R-:W-:Y:S08]  /*0000*/  LDC R1, c[0x0][0x37c] ;  /* 0x0000df00ff017b82 */ /* 0x000ff00000000800 */
[----:B------:R-:W0:Y:S02]  /*0010*/  LDC R5, c[0x0][0x388] ;  /* 0x0000e200ff057b82 */ /* 0x000e240000000800 */
[----:B0-----:R-:W-:-:S13]  /*0020*/  ISETP.GE.AND P0, PT, R5, 0x1, PT ;  /* 0x000000010500780c */ /* 0x001fda0003f06270 */
[----:B------:R-:W-:Y:S05]  /*0030*/  @!P0 EXIT ;  /* 0x000000000000894d */ /* 0x000fea0003800000 */
[----:B------:R-:W0:Y:S01]  /*0040*/  S2R R7, SR_TID.X ;  /* 0x0000000000077919 */ /* 0x000e220000002100 */
[C---:B------:R-:W-:Y:S01]  /*0050*/  ISETP.GE.U32.AND P0, PT, R5.reuse, 0x4, PT ;  /* 0x000000040500780c */ /* 0x040fe20003f06070 */
[----:B------:R-:W1:Y:S01]  /*0060*/  LDCU.64 UR4, c[0x0][0x358] ;  /* 0x00006b00ff0477ac */ /* 0x000e620008000a00 */
[----:B------:R-:W-:Y:S01]  /*0070*/  LOP3.LUT R6, R5, 0x3, RZ, 0xc0, !PT ;  /* 0x0000000305067812 */ /* 0x000fe200078ec0ff */
[----:B------:R-:W-:Y:S02]  /*0080*/  IMAD.MOV.U32 R0, RZ, RZ, RZ ;  /* 0x000000ffff007224 */ /* 0x000fe400078e00ff */
[----:B0-----:R-:W-:-:S08]  /*0090*/  IMAD.SHL.U32 R7, R7, 0x2, RZ ;  /* 0x0000000207077824 */ /* 0x001fd000078e00ff */
[----:B-1----:R-:W-:Y:S05]  /*00a0*/  @!P0 BRA `(.L_x_0) ;  /* 0x0000000000c48947 */ /* 0x002fea0003800000 */
[----:B------:R-:W0:Y:S01]  /*00b0*/  LDC.64 R2, c[0x0][0x380] ;  /* 0x0000e000ff027b82 */ /* 0x000e220000000a00 */
[----:B------:R-:W-:Y:S01]  /*00c0*/  VIADD R4, R7, 0x1 ;  /* 0x0000000107047836 */ /* 0x000fe20000000000 */
[----:B------:R-:W-:Y:S01]  /*00d0*/  LOP3.LUT R0, R5, 0x7ffffffc, RZ, 0xc0, !PT ;  /* 0x7ffffffc05007812 */ /* 0x000fe200078ec0ff */
[C---:B------:R-:W-:Y:S01]  /*00e0*/  VIADD R9, R7.reuse, 0x2 ;  /* 0x0000000207097836 */ /* 0x040fe20000000000 */
[----:B------:R-:W1:Y:S02]  /*00f0*/  LDCU UR6, c[0x0][0x388] ;  /* 0x00007100ff0677ac */ /* 0x000e640008000800 */
[----:B------:R-:W-:Y:S01]  /*0100*/  ISETP.GE.U32.AND P1, PT, R4, R5, PT ;  /* 0x000000050400720c */ /* 0x000fe20003f26070 */
[----:B------:R-:W-:Y:S02]  /*0110*/  IMAD.MOV R10, RZ, RZ, -R0 ;  /* 0x000000ffff0a7224 */ /* 0x000fe400078e0a00 */
[----:B01----:R-:W-:-:S10]  /*0120*/  IMAD.WIDE.U32 R2, R7, 0x4, R2 ;  /* 0x0000000407027825 */ /* 0x003fd400078e0002 */
.L_x_9:
[----:B------:R-:W-:Y:S01]  /*0130*/  BSSY.RECONVERGENT B0, `(.L_x_1) ;  /* 0x0000008000007945 */ /* 0x000fe20003800200 */
[----:B------:R-:W-:-:S03]  /*0140*/  ISETP.GE.U32.AND P0, PT, R9, UR6, PT ;  /* 0x0000000609007c0c */ /* 0x000fc6000bf06070 */
[----:B0123--:R-:W-:Y:S10]  /*0150*/  @P1 BRA `(.L_x_2) ;  /* 0x0000000000141947 */ /* 0x00fff40003800000 */
[----:B------:R-:W2:Y:S04]  /*0160*/  LDG.E R5, desc[UR4][R2.64] ;  /* 0x0000000402057981 */ /* 0x000ea8000c1e1900 */
[----:B------:R-:W2:Y:S02]  /*0170*/  LDG.E R8, desc[UR4][R2.64+0x4] ;  /* 0x0000040402087981 */ /* 0x000ea4000c1e1900 */
[----:B--2---:R-:W-:-:S13]  /*0180*/  ISETP.GT.AND P1, PT, R5, R8, PT ;  /* 0x000000080500720c */ /* 0x004fda0003f24270 */
[----:B------:R0:W-:Y:S04]  /*0190*/  @P1 STG.E desc[UR4][R2.64], R8 ;  /* 0x0000000802001986 */ /* 0x0001e8000c101904 */
[----:B------:R0:W-:Y:S02]  /*01a0*/  @P1 STG.E desc[UR4][R2.64+0x4], R5 ;  /* 0x0000040502001986 */ /* 0x0001e4000c101904 */
.L_x_2:
[----:B------:R-:W-:Y:S05]  /*01b0*/  BSYNC.RECONVERGENT B0 ;  /* 0x0000000000007941 */ /* 0x000fea0003800200 */
.L_x_1:
[----:B------:R-:W-:Y:S01]  /*01c0*/  BAR.SYNC.DEFER_BLOCKING 0x0 ;  /* 0x0000000000007b1d */ /* 0x000fe20000010000 */
[----:B------:R-:W-:-:S05]  /*01d0*/  ISETP.GE.U32.AND P1, PT, R4, UR6, PT ;  /* 0x0000000604007c0c */ /* 0x000fca000bf26070 */
[----:B------:R-:W-:Y:S04]  /*01e0*/  BSSY.RECONVERGENT B0, `(.L_x_3) ;  /* 0x0000007000007945 */ /* 0x000fe80003800200 */
[----:B------:R-:W-:Y:S05]  /*01f0*/  @P0 BRA `(.L_x_4) ;  /* 0x0000000000140947 */ /* 0x000fea0003800000 */
[----:B0-----:R-:W2:Y:S04]  /*0200*/  LDG.E R5, desc[UR4][R2.64+0x4] ;  /* 0x0000040402057981 */ /* 0x001ea8000c1e1900 */
[----:B------:R-:W2:Y:S02]  /*0210*/  LDG.E R8, desc[UR4][R2.64+0x8] ;  /* 0x0000080402087981 */ /* 0x000ea4000c1e1900 */
[----:B--2---:R-:W-:-:S13]  /*0220*/  ISETP.GT.AND P2, PT, R5, R8, PT ;  /* 0x000000080500720c */ /* 0x004fda0003f44270 */
[----:B------:R1:W-:Y:S04]  /*0230*/  @P2 STG.E desc[UR4][R2.64+0x4], R8 ;  /* 0x0000040802002986 */ /* 0x0003e8000c101904 */
[----:B------:R1:W-:Y:S02]  /*0240*/  @P2 STG.E desc[UR4][R2.64+0x8], R5 ;  /* 0x0000080502002986 */ /* 0x0003e4000c101904 */
.L_x_4:
[----:B------:R-:W-:Y:S05]  /*0250*/  BSYNC.RECONVERGENT B0 ;  /* 0x0000000000007941 */ /* 0x000fea0003800200 */
.L_x_3:
[----:B------:R-:W-:Y:S06]  /*0260*/  BAR.SYNC.DEFER_BLOCKING 0x0 ;  /* 0x0000000000007b1d */ /* 0x000fec0000010000 */
[----:B------:R-:W-:Y:S04]  /*0270*/  BSSY.RECONVERGENT B0, `(.L_x_5) ;  /* 0x0000007000007945 */ /* 0x000fe80003800200 */
[----:B------:R-:W-:Y:S05]  /*0280*/  @P1 BRA `(.L_x_6) ;  /* 0x0000000000141947 */ /* 0x000fea0003800000 */
[----:B01----:R-:W2:Y:S04]  /*0290*/  LDG.E R5, desc[UR4][R2.64] ;  /* 0x0000000402057981 */ /* 0x003ea8000c1e1900 */
[----:B------:R-:W2:Y:S02]  /*02a0*/  LDG.E R8, desc[UR4][R2.64+0x4] ;  /* 0x0000040402087981 */ /* 0x000ea4000c1e1900 */
[----:B--2---:R-:W-:-:S13]  /*02b0*/  ISETP.GT.AND P2, PT, R5, R8, PT ;  /* 0x000000080500720c */ /* 0x004fda0003f44270 */
[----:B------:R2:W-:Y:S04]  /*02c0*/  @P2 STG.E desc[UR4][R2.64], R8 ;  /* 0x0000000802002986 */ /* 0x0005e8000c101904 */
[----:B------:R2:W-:Y:S02]  /*02d0*/  @P2 STG.E desc[UR4][R2.64+0x4], R5 ;  /* 0x0000040502002986 */ /* 0x0005e4000c101904 */
.L_x_6:
[----:B------:R-:W-:Y:S05]  /*02e0*/  BSYNC.RECONVERGENT B0 ;  /* 0x0000000000007941 */ /* 0x000fea0003800200 */
.L_x_5:
[----:B------:R-:W-:Y:S01]  /*02f0*/  VIADD R10, R10, 0x4 ;  /* 0x000000040a0a7836 */ /* 0x000fe20000000000 */
[----:B------:R-:W-:Y:S04]  /*0300*/  BAR.SYNC.DEFER_BLOCKING 0x0 ;  /* 0x0000000000007b1d */ /* 0x000fe80000010000 */
[----:B------:R-:W-:Y:S02]  /*0310*/  ISETP.NE.AND P2, PT, R10, RZ, PT ;  /* 0x000000ff0a00720c */ /* 0x000fe40003f45270 */
[----:B------:R-:W-:Y:S04]  /*0320*/  BSSY.RECONVERGENT B0, `(.L_x_7) ;  /* 0x0000007000007945 */ /* 0x000fe80003800200 */
[----:B------:R-:W-:Y:S07]  /*0330*/  @P0 BRA `(.L_x_8) ;  /* 0x0000000000140947 */ /* 0x000fee0003800000 */
[----:B012---:R-:W2:Y:S04]  /*0340*/  LDG.E R5, desc[UR4][R2.64+0x4] ;  /* 0x0000040402057981 */ /* 0x007ea8000c1e1900 */
[----:B------:R-:W2:Y:S02]  /*0350*/  LDG.E R8, desc[UR4][R2.64+0x8] ;  /* 0x0000080402087981 */ /* 0x000ea4000c1e1900 */
[----:B--2---:R-:W-:-:S13]  /*0360*/  ISETP.GT.AND P0, PT, R5, R8, PT ;  /* 0x000000080500720c */ /* 0x004fda0003f04270 */
[----:B------:R3:W-:Y:S04]  /*0370*/  @P0 STG.E desc[UR4][R2.64+0x4], R8 ;  /* 0x0000040802000986 */ /* 0x0007e8000c101904 */
[----:B------:R3:W-:Y:S02]  /*0380*/  @P0 STG.E desc[UR4][R2.64+0x8], R5 ;  /* 0x0000080502000986 */ /* 0x0007e4000c101904 */
.L_x_8:
[----:B------:R-:W-:Y:S05]  /*0390*/  BSYNC.RECONVERGENT B0 ;  /* 0x0000000000007941 */ /* 0x000fea0003800200 */
.L_x_7:
[----:B------:R-:W-:Y:S06]  /*03a0*/  BAR.SYNC.DEFER_BLOCKING 0x0 ;  /* 0x0000000000007b1d */ /* 0x000fec0000010000 */
[----:B------:R-:W-:Y:S05]  /*03b0*/  @P2 BRA `(.L_x_9) ;  /* 0xfffffffc005c2947 */ /* 0x000fea000383ffff */
.L_x_0:
[----:B------:R-:W-:-:S13]  /*03c0*/  ISETP.NE.AND P0, PT, R6, RZ, PT ;  /* 0x000000ff0600720c */ /* 0x000fda0003f05270 */
[----:B------:R-:W-:Y:S05]  /*03d0*/  @!P0 EXIT ;  /* 0x000000000000894d */ /* 0x000fea0003800000 */
[----:B0123--:R-:W0:Y:S01]  /*03e0*/  LDC.64 R4, c[0x0][0x380] ;  /* 0x0000e000ff047b82 */ /* 0x00fe220000000a00 */
[----:B------:R-:W-:Y:S01]  /*03f0*/  IMAD.MOV R6, RZ, RZ, -R6 ;  /* 0x000000ffff067224 */ /* 0x000fe200078e0a06 */
[----:B------:R-:W1:Y:S06]  /*0400*/  LDCU UR6, c[0x0][0x388] ;  /* 0x00007100ff0677ac */ /* 0x000e6c0008000800 */
.L_x_12:
[----:B-1----:R-:W-:Y:S01]  /*0410*/  LOP3.LUT R2, R0, 0x1, RZ, 0xc0, !PT ;  /* 0x0000000100027812 */ /* 0x002fe200078ec0ff */
[----:B------:R-:W-:Y:S04]  /*0420*/  BSSY.RECONVERGENT B0, `(.L_x_10) ;  /* 0x000000b000007945 */ /* 0x000fe80003800200 */
[----:B------:R-:W-:-:S04]  /*0430*/  IMAD.IADD R3, R7, 0x1, R2 ;  /* 0x0000000107037824 */ /* 0x000fc800078e0202 */
[----:B------:R-:W-:-:S05]  /*0440*/  VIADD R2, R3, 0x1 ;  /* 0x0000000103027836 */ /* 0x000fca0000000000 */
[----:B-1----:R-:W-:-:S13]  /*0450*/  ISETP.GE.AND P0, PT, R2, UR6, PT ;  /* 0x0000000602007c0c */ /* 0x002fda000bf06270 */
[----:B------:R-:W-:Y:S05]  /*0460*/  @P0 BRA `(.L_x_11) ;  /* 0x0000000000180947 */ /* 0x000fea0003800000 */
[----:B0-----:R-:W-:-:S05]  /*0470*/  IMAD.WIDE.U32 R2, R3, 0x4, R4 ;  /* 0x0000000403027825 */ /* 0x001fca00078e0004 */
[----:B------:R-:W2:Y:S04]  /*0480*/  LDG.E R9, desc[UR4][R2.64] ;  /* 0x0000000402097981 */ /* 0x000ea8000c1e1900 */
[----:B------:R-:W2:Y:S02]  /*0490*/  LDG.E R8, desc[UR4][R2.64+0x4] ;  /* 0x0000040402087981 */ /* 0x000ea4000c1e1900 */
[----:B--2---:R-:W-:-:S13]  /*04a0*/  ISETP.GT.AND P0, PT, R9, R8, PT ;  /* 0x000000080900720c */ /* 0x004fda0003f04270 */
[----:B------:R1:W-:Y:S04]  /*04b0*/  @P0 STG.E desc[UR4][R2.64], R8 ;  /* 0x0000000802000986 */ /* 0x0003e8000c101904 */
[----:B------:R1:W-:Y:S02]  /*04c0*/  @P0 STG.E desc[UR4][R2.64+0x4], R9 ;  /* 0x0000040902000986 */ /* 0x0003e4000c101904 */
.L_x_11:
[----:B------:R-:W-:Y:S05]  /*04d0*/  BSYNC.RECONVERGENT B0 ;  /* 0x0000000000007941 */ /* 0x000fea0003800200 */
.L_x_10:
[----:B------:R-:W-:Y:S01]  /*04e0*/  VIADD R6, R6, 0x1 ;  /* 0x0000000106067836 */ /* 0x000fe20000000000 */
[----:B------:R-:W-:Y:S01]  /*04f0*/  BAR.SYNC.DEFER_BLOCKING 0x0 ;  /* 0x0000000000007b1d */ /* 0x000fe20000010000 */
[----:B------:R-:W-:-:S03]  /*0500*/  VIADD R0, R0, 0x1 ;  /* 0x0000000100007836 */ /* 0x000fc60000000000 */
[----:B------:R-:W-:-:S13]  /*0510*/  ISETP.NE.AND P0, PT, R6, RZ, PT ;  /* 0x000000ff0600720c */ /* 0x000fda0003f05270 */
[----:B------:R-:W-:Y:S05]  /*0520*/  @P0 BRA `(.L_x_12) ;  /* 0xfffffffc00b80947 */ /* 0x000fea000383ffff */
[----:B------:R-:W-:Y:S05]  /*0530*/  EXIT ;  /* 0x000000000000794d */ /* 0x000fea0003800000 */
.L_x_13:
[----:B------:R-:W-:-:S00]  /*0540*/  BRA `(.L_x_13) ;  /* 0xfffffffc00fc7947 */ /* 0x000fc0000383ffff */
[----:B------:R-:W-:-:S00]  /*0550*/  NOP ;  /* 0x0000000000007918 */ /* 0x000fc00000000000 */
        /* <DEDUP_REMOVED lines=10> */
.L_x_14:


//--------------------- .nv.shared.reserved.0     --------------------------
	.section	.nv.shared.reserved.0,"aw",@nobits
	.weak		__nv_reservedSMEM_offset_0_alias
	.size		__nv_reservedSMEM_offset_0_alias, 0, 64
	.other		__nv_reservedSMEM_offset_0_alias,@"STO_CUDA_RESERVED_SHARED STV_DEFAULT"
__nv_reservedSMEM_offset_0_alias:
	.zero		0
	.zero		64


//--------------------- .nv.constant0._Z19oddEvenKernelGlobalPii --------------------------
	.section	.nv.constant0._Z19oddEvenKernelGlobalPii,"a",@progbits
	.sectionflags	@""
	.align	4
.nv.constant0._Z19oddEvenKernelGlobalPii:
	.zero		908


//--------------------- SYMBOLS --------------------------

	.type		.nv.reservedSmem.offset0,@object
	.size		.nv.reservedSmem.offset0,0x4
